//
// Generated by NVIDIA NVVM Compiler
//
// Compiler Build ID: CL-36424714
// Cuda compilation tools, release 13.0, V13.0.88
// Based on NVVM 20.0.0
//

.version 9.0
.target sm_100
.address_size 64

	// .globl	_Z9MulMatrizPfS_S_iii

.visible .entry _Z9MulMatrizPfS_S_iii(
	.param .u64 .ptr .align 1 _Z9MulMatrizPfS_S_iii_param_0,
	.param .u64 .ptr .align 1 _Z9MulMatrizPfS_S_iii_param_1,
	.param .u64 .ptr .align 1 _Z9MulMatrizPfS_S_iii_param_2,
	.param .u32 _Z9MulMatrizPfS_S_iii_param_3,
	.param .u32 _Z9MulMatrizPfS_S_iii_param_4,
	.param .u32 _Z9MulMatrizPfS_S_iii_param_5
)
{
	.reg .pred 	%p<13>;
	.reg .b32 	%r<76>;
	.reg .b32 	%f<65>;
	.reg .b64 	%rd<67>;

	ld.param.u64 	%rd14, [_Z9MulMatrizPfS_S_iii_param_0];
	ld.param.u64 	%rd15, [_Z9MulMatrizPfS_S_iii_param_1];
	ld.param.u32 	%r30, [_Z9MulMatrizPfS_S_iii_param_3];
	ld.param.u32 	%r31, [_Z9MulMatrizPfS_S_iii_param_4];
	ld.param.u32 	%r29, [_Z9MulMatrizPfS_S_iii_param_5];
	cvta.to.global.u64 	%rd1, %rd15;
	cvta.to.global.u64 	%rd2, %rd14;
	mov.u32 	%r32, %ctaid.y;
	mov.u32 	%r33, %ntid.y;
	mov.u32 	%r34, %tid.y;
	mad.lo.s32 	%r1, %r32, %r33, %r34;
	mov.u32 	%r35, %ctaid.x;
	mov.u32 	%r36, %ntid.x;
	mov.u32 	%r37, %tid.x;
	mad.lo.s32 	%r2, %r35, %r36, %r37;
	setp.ge.s32 	%p1, %r1, %r30;
	setp.ge.s32 	%p2, %r2, %r31;
	or.pred  	%p3, %p1, %p2;
	@%p3 bra 	$L__BB0_15;
	setp.lt.s32 	%p4, %r29, 1;
	mov.f32 	%f64, 0f00000000;
	@%p4 bra 	$L__BB0_14;
	mul.lo.s32 	%r3, %r29, %r1;
	and.b32  	%r4, %r29, 7;
	setp.lt.u32 	%p5, %r29, 8;
	mov.b32 	%r70, 0;
	mov.u32 	%r75, %r70;
	@%p5 bra 	$L__BB0_5;
	and.b32  	%r70, %r29, 2147483640;
	neg.s32 	%r64, %r70;
	mul.wide.u32 	%rd16, %r29, 4;
	add.s64 	%rd3, %rd1, %rd16;
	mul.wide.u32 	%rd17, %r29, 8;
	add.s64 	%rd4, %rd1, %rd17;
	mul.wide.u32 	%rd18, %r29, 12;
	add.s64 	%rd5, %rd1, %rd18;
	mul.wide.u32 	%rd19, %r29, 16;
	add.s64 	%rd6, %rd1, %rd19;
	mul.wide.u32 	%rd20, %r29, 20;
	add.s64 	%rd7, %rd1, %rd20;
	mul.wide.u32 	%rd21, %r29, 24;
	add.s64 	%rd8, %rd1, %rd21;
	mul.wide.u32 	%rd22, %r29, 28;
	add.s64 	%rd9, %rd1, %rd22;
	mul.wide.u32 	%rd23, %r3, 4;
	add.s64 	%rd24, %rd23, %rd2;
	add.s64 	%rd66, %rd24, 16;
	mov.b32 	%r75, 0;
	mov.u32 	%r63, %r2;
$L__BB0_4:
	.pragma "nounroll";
	mul.wide.s32 	%rd25, %r63, 4;
	add.s64 	%rd26, %rd3, %rd25;
	add.s64 	%rd27, %rd4, %rd25;
	add.s64 	%rd28, %rd5, %rd25;
	add.s64 	%rd29, %rd6, %rd25;
	add.s64 	%rd30, %rd7, %rd25;
	add.s64 	%rd31, %rd8, %rd25;
	add.s64 	%rd32, %rd9, %rd25;
	add.s64 	%rd33, %rd1, %rd25;
	cvt.rn.f32.s32 	%f4, %r75;
	ld.global.f32 	%f5, [%rd66+-16];
	ld.global.f32 	%f6, [%rd33];
	fma.rn.f32 	%f7, %f5, %f6, %f4;
	cvt.rzi.s32.f32 	%r41, %f7;
	cvt.rn.f32.s32 	%f8, %r41;
	ld.global.f32 	%f9, [%rd66+-12];
	ld.global.f32 	%f10, [%rd26];
	fma.rn.f32 	%f11, %f9, %f10, %f8;
	cvt.rzi.s32.f32 	%r42, %f11;
	cvt.rn.f32.s32 	%f12, %r42;
	ld.global.f32 	%f13, [%rd66+-8];
	ld.global.f32 	%f14, [%rd27];
	fma.rn.f32 	%f15, %f13, %f14, %f12;
	cvt.rzi.s32.f32 	%r43, %f15;
	cvt.rn.f32.s32 	%f16, %r43;
	ld.global.f32 	%f17, [%rd66+-4];
	ld.global.f32 	%f18, [%rd28];
	fma.rn.f32 	%f19, %f17, %f18, %f16;
	cvt.rzi.s32.f32 	%r44, %f19;
	cvt.rn.f32.s32 	%f20, %r44;
	ld.global.f32 	%f21, [%rd66];
	ld.global.f32 	%f22, [%rd29];
	fma.rn.f32 	%f23, %f21, %f22, %f20;
	cvt.rzi.s32.f32 	%r45, %f23;
	cvt.rn.f32.s32 	%f24, %r45;
	ld.global.f32 	%f25, [%rd66+4];
	ld.global.f32 	%f26, [%rd30];
	fma.rn.f32 	%f27, %f25, %f26, %f24;
	cvt.rzi.s32.f32 	%r46, %f27;
	cvt.rn.f32.s32 	%f28, %r46;
	ld.global.f32 	%f29, [%rd66+8];
	ld.global.f32 	%f30, [%rd31];
	fma.rn.f32 	%f31, %f29, %f30, %f28;
	cvt.rzi.s32.f32 	%r47, %f31;
	cvt.rn.f32.s32 	%f32, %r47;
	ld.global.f32 	%f33, [%rd66+12];
	ld.global.f32 	%f34, [%rd32];
	fma.rn.f32 	%f35, %f33, %f34, %f32;
	cvt.rzi.s32.f32 	%r75, %f35;
	add.s32 	%r64, %r64, 8;
	shl.b32 	%r48, %r29, 3;
	add.s32 	%r63, %r63, %r48;
	add.s64 	%rd66, %rd66, 32;
	setp.ne.s32 	%p6, %r64, 0;
	@%p6 bra 	$L__BB0_4;
$L__BB0_5:
	setp.eq.s32 	%p7, %r4, 0;
	@%p7 bra 	$L__BB0_13;
	and.b32  	%r16, %r29, 3;
	setp.lt.u32 	%p8, %r4, 4;
	@%p8 bra 	$L__BB0_8;
	cvt.rn.f32.s32 	%f36, %r75;
	add.s32 	%r50, %r70, %r3;
	mul.wide.u32 	%rd34, %r50, 4;
	add.s64 	%rd35, %rd2, %rd34;
	ld.global.f32 	%f37, [%rd35];
	mad.lo.s32 	%r51, %r70, %r29, %r2;
	mul.wide.s32 	%rd36, %r51, 4;
	add.s64 	%rd37, %rd1, %rd36;
	ld.global.f32 	%f38, [%rd37];
	fma.rn.f32 	%f39, %f37, %f38, %f36;
	cvt.rzi.s32.f32 	%r52, %f39;
	cvt.rn.f32.s32 	%f40, %r52;
	cvt.u64.u32 	%rd38, %r3;
	cvt.u64.u32 	%rd39, %r70;
	add.s64 	%rd40, %rd39, %rd38;
	shl.b64 	%rd41, %rd40, 2;
	add.s64 	%rd42, %rd2, %rd41;
	ld.global.f32 	%f41, [%rd42+4];
	mul.wide.u32 	%rd43, %r29, 4;
	add.s64 	%rd44, %rd37, %rd43;
	ld.global.f32 	%f42, [%rd44];
	fma.rn.f32 	%f43, %f41, %f42, %f40;
	cvt.rzi.s32.f32 	%r53, %f43;
	cvt.rn.f32.s32 	%f44, %r53;
	ld.global.f32 	%f45, [%rd42+8];
	add.s64 	%rd45, %rd44, %rd43;
	ld.global.f32 	%f46, [%rd45];
	fma.rn.f32 	%f47, %f45, %f46, %f44;
	cvt.rzi.s32.f32 	%r54, %f47;
	cvt.rn.f32.s32 	%f48, %r54;
	ld.global.f32 	%f49, [%rd42+12];
	add.s64 	%rd46, %rd45, %rd43;
	ld.global.f32 	%f50, [%rd46];
	fma.rn.f32 	%f51, %f49, %f50, %f48;
	cvt.rzi.s32.f32 	%r75, %f51;
	add.s32 	%r70, %r70, 4;
$L__BB0_8:
	setp.eq.s32 	%p9, %r16, 0;
	@%p9 bra 	$L__BB0_13;
	setp.eq.s32 	%p10, %r16, 1;
	@%p10 bra 	$L__BB0_11;
	cvt.rn.f32.s32 	%f52, %r75;
	add.s32 	%r56, %r70, %r3;
	mul.wide.u32 	%rd47, %r56, 4;
	add.s64 	%rd48, %rd2, %rd47;
	ld.global.f32 	%f53, [%rd48];
	mad.lo.s32 	%r57, %r70, %r29, %r2;
	mul.wide.s32 	%rd49, %r57, 4;
	add.s64 	%rd50, %rd1, %rd49;
	ld.global.f32 	%f54, [%rd50];
	fma.rn.f32 	%f55, %f53, %f54, %f52;
	cvt.rzi.s32.f32 	%r58, %f55;
	cvt.rn.f32.s32 	%f56, %r58;
	cvt.u64.u32 	%rd51, %r3;
	cvt.u64.u32 	%rd52, %r70;
	add.s64 	%rd53, %rd52, %rd51;
	shl.b64 	%rd54, %rd53, 2;
	add.s64 	%rd55, %rd2, %rd54;
	ld.global.f32 	%f57, [%rd55+4];
	mul.wide.u32 	%rd56, %r29, 4;
	add.s64 	%rd57, %rd50, %rd56;
	ld.global.f32 	%f58, [%rd57];
	fma.rn.f32 	%f59, %f57, %f58, %f56;
	cvt.rzi.s32.f32 	%r75, %f59;
	add.s32 	%r70, %r70, 2;
$L__BB0_11:
	and.b32  	%r59, %r29, 1;
	setp.eq.b32 	%p11, %r59, 1;
	not.pred 	%p12, %p11;
	@%p12 bra 	$L__BB0_13;
	cvt.rn.f32.s32 	%f60, %r75;
	add.s32 	%r60, %r70, %r3;
	mul.wide.u32 	%rd58, %r60, 4;
	add.s64 	%rd59, %rd2, %rd58;
	ld.global.f32 	%f61, [%rd59];
	mad.lo.s32 	%r61, %r70, %r29, %r2;
	mul.wide.s32 	%rd60, %r61, 4;
	add.s64 	%rd61, %rd1, %rd60;
	ld.global.f32 	%f62, [%rd61];
	fma.rn.f32 	%f63, %f61, %f62, %f60;
	cvt.rzi.s32.f32 	%r75, %f63;
$L__BB0_13:
	cvt.rn.f32.s32 	%f64, %r75;
$L__BB0_14:
	ld.param.u64 	%rd65, [_Z9MulMatrizPfS_S_iii_param_2];
	mad.lo.s32 	%r62, %r29, %r1, %r2;
	cvta.to.global.u64 	%rd62, %rd65;
	mul.wide.s32 	%rd63, %r62, 4;
	add.s64 	%rd64, %rd62, %rd63;
	st.global.f32 	[%rd64], %f64;
$L__BB0_15:
	ret;

}


// ===== COMPILED SASS (sm_100) =====

	.target	sm_100

	.elftype	@"ET_EXEC"


//--------------------- .note.nv.tkinfo           --------------------------
	.section	.note.nv.tkinfo,"",@"SHT_NOTE"
	.sectionflags	@"SHF_NOTE_NV_TKINFO"
	.tkinfo
        /*0018*/ 	.word	0x00000002
        /*0030*/ 	.string	""
        /*0030*/ 	.string	"ptxas"
        /*0030*/ 	.string	"Cuda compilation tools, release 13.0, V13.0.88"
        /*0030*/ 	.string	"Build cuda_13.0.r13.0/compiler.36424714_0"
        /*0030*/ 	.string	"-arch sm_100 -m 64 "



//--------------------- .note.nv.cuinfo           --------------------------
	.section	.note.nv.cuinfo,"",@"SHT_NOTE"
	.sectionflags	@"SHF_NOTE_NV_CUINFO"
        /*0018*/ 	.short	0x0002
        /*001a*/ 	.short	0x0064
        /*001c*/ 	.short	0x0082
	.zero		2


//--------------------- .nv.info                  --------------------------
	.section	.nv.info,"",@"SHT_CUDA_INFO"
	.align	4


	//----- nvinfo : EIATTR_REGCOUNT
	.align		4
        /*0000*/ 	.byte	0x04, 0x2f
        /*0002*/ 	.short	(.L_1 - .L_0)
	.align		4
.L_0:
        /*0004*/ 	.word	index@(_Z9MulMatrizPfS_S_iii)
        /*0008*/ 	.word	0x0000001c


	//----- nvinfo : EIATTR_FRAME_SIZE
	.align		4
.L_1:
        /*000c*/ 	.byte	0x04, 0x11
        /*000e*/ 	.short	(.L_3 - .L_2)
	.align		4
.L_2:
        /*0010*/ 	.word	index@(_Z9MulMatrizPfS_S_iii)
        /*0014*/ 	.word	0x00000000


	//----- nvinfo : EIATTR_MIN_STACK_SIZE
	.align		4
.L_3:
        /*0018*/ 	.byte	0x04, 0x12
        /*001a*/ 	.short	(.L_5 - .L_4)
	.align		4
.L_4:
        /*001c*/ 	.word	index@(_Z9MulMatrizPfS_S_iii)
        /*0020*/ 	.word	0x00000000
.L_5:


//--------------------- .nv.compat                --------------------------
	.section	.nv.compat,"",@"SHT_CUDA_COMPAT_INFO"
	.align	4
        /*0000*/ 	.byte	0x02, 0x09, 0x00, 0x00, 0x02, 0x02, 0x01, 0x00, 0x02, 0x05, 0x05, 0x00, 0x03, 0x07, 0x01, 0x01
        /*0010*/ 	.byte	0x02, 0x03, 0x00, 0x00, 0x02, 0x06, 0x01, 0x00, 0x04, 0x0b, 0x08, 0x00, 0x09, 0x00, 0x00, 0x00
        /*0020*/ 	.byte	0x00, 0x00, 0x00, 0x00


//--------------------- .nv.info._Z9MulMatrizPfS_S_iii --------------------------
	.section	.nv.info._Z9MulMatrizPfS_S_iii,"",@"SHT_CUDA_INFO"
	.sectionflags	@""
	.align	4


	//----- nvinfo : EIATTR_CUDA_API_VERSION
	.align		4
        /*0000*/ 	.byte	0x04, 0x37
        /*0002*/ 	.short	(.L_7 - .L_6)
.L_6:
        /*0004*/ 	.word	0x00000082


	//----- nvinfo : EIATTR_KPARAM_INFO
	.align		4
.L_7:
        /*0008*/ 	.byte	0x04, 0x17
        /*000a*/ 	.short	(.L_9 - .L_8)
.L_8:
        /*000c*/ 	.word	0x00000000
        /*0010*/ 	.short	0x0005
        /*0012*/ 	.short	0x0020
        /*0014*/ 	.byte	0x00, 0xf0, 0x11, 0x00


	//----- nvinfo : EIATTR_KPARAM_INFO
	.align		4
.L_9:
        /*0018*/ 	.byte	0x04, 0x17
        /*001a*/ 	.short	(.L_11 - .L_10)
.L_10:
        /*001c*/ 	.word	0x00000000
        /*0020*/ 	.short	0x0004
        /*0022*/ 	.short	0x001c
        /*0024*/ 	.byte	0x00, 0xf0, 0x11, 0x00


	//----- nvinfo : EIATTR_KPARAM_INFO
	.align		4
.L_11:
        /*0028*/ 	.byte	0x04, 0x17
        /*002a*/ 	.short	(.L_13 - .L_12)
.L_12:
        /*002c*/ 	.word	0x00000000
        /*0030*/ 	.short	0x0003
        /*0032*/ 	.short	0x0018
        /*0034*/ 	.byte	0x00, 0xf0, 0x11, 0x00


	//----- nvinfo : EIATTR_KPARAM_INFO
	.align		4
.L_13:
        /*0038*/ 	.byte	0x04, 0x17
        /*003a*/ 	.short	(.L_15 - .L_14)
.L_14:
        /*003c*/ 	.word	0x00000000
        /*0040*/ 	.short	0x0002
        /*0042*/ 	.short	0x0010
        /*0044*/ 	.byte	0x00, 0xf5, 0x21, 0x00


	//----- nvinfo : EIATTR_KPARAM_INFO
	.align		4
.L_15:
        /*0048*/ 	.byte	0x04, 0x17
        /*004a*/ 	.short	(.L_17 - .L_16)
.L_16:
        /*004c*/ 	.word	0x00000000
        /*0050*/ 	.short	0x0001
        /*0052*/ 	.short	0x0008
        /*0054*/ 	.byte	0x00, 0xf5, 0x21, 0x00


	//----- nvinfo : EIATTR_KPARAM_INFO
	.align		4
.L_17:
        /*0058*/ 	.byte	0x04, 0x17
        /*005a*/ 	.short	(.L_19 - .L_18)
.L_18:
        /*005c*/ 	.word	0x00000000
        /*0060*/ 	.short	0x0000
        /*0062*/ 	.short	0x0000
        /*0064*/ 	.byte	0x00, 0xf5, 0x21, 0x00


	//----- nvinfo : EIATTR_SPARSE_MMA_MASK
	.align		4
.L_19:
        /*0068*/ 	.byte	0x03, 0x50
        /*006a*/ 	.short	0x0000


	//----- nvinfo : EIATTR_MAXREG_COUNT
	.align		4
        /*006c*/ 	.byte	0x03, 0x1b
        /*006e*/ 	.short	0x00ff


	//----- nvinfo : EIATTR_MERCURY_ISA_VERSION
	.align		4
        /*0070*/ 	.byte	0x03, 0x5f
        /*0072*/ 	.short	0x0101


	//----- nvinfo : EIATTR_VRC_CTA_INIT_COUNT
	.align		4
        /*0074*/ 	.byte	0x02, 0x4a
	.zero		1
	.zero		1


	//----- nvinfo : EIATTR_EXIT_INSTR_OFFSETS
	.align		4
        /*0078*/ 	.byte	0x04, 0x1c
        /*007a*/ 	.short	(.L_21 - .L_20)


	//   ....[0]....
.L_20:
        /*007c*/ 	.word	0x000000c0


	//   ....[1]....
        /*0080*/ 	.word	0x00000c90


	//----- nvinfo : EIATTR_CBANK_PARAM_SIZE
	.align		4
.L_21:
        /*0084*/ 	.byte	0x03, 0x19
        /*0086*/ 	.short	0x0024


	//----- nvinfo : EIATTR_PARAM_CBANK
	.align		4
        /*0088*/ 	.byte	0x04, 0x0a
        /*008a*/ 	.short	(.L_23 - .L_22)
	.align		4
.L_22:
        /*008c*/ 	.word	index@(.nv.constant0._Z9MulMatrizPfS_S_iii)
        /*0090*/ 	.short	0x0380
        /*0092*/ 	.short	0x0024


	//----- nvinfo : EIATTR_SW_WAR
	.align		4
.L_23:
        /*0094*/ 	.byte	0x04, 0x36
        /*0096*/ 	.short	(.L_25 - .L_24)
.L_24:
        /*0098*/ 	.word	0x00000008
.L_25:


//--------------------- .nv.callgraph             --------------------------
	.section	.nv.callgraph,"",@"SHT_CUDA_CALLGRAPH"
	.align	4
	.sectionentsize	8
	.align		4
        /*0000*/ 	.word	0x00000000
	.align		4
        /*0004*/ 	.word	0xffffffff
	.align		4
        /*0008*/ 	.word	0x00000000
	.align		4
        /*000c*/ 	.word	0xfffffffe
	.align		4
        /*0010*/ 	.word	0x00000000
	.align		4
        /*0014*/ 	.word	0xfffffffd
	.align		4
        /*0018*/ 	.word	0x00000000
	.align		4
        /*001c*/ 	.word	0xfffffffc


//--------------------- .text._Z9MulMatrizPfS_S_iii --------------------------
	.section	.text._Z9MulMatrizPfS_S_iii,"ax",@progbits
	.align	128
        .global         _Z9MulMatrizPfS_S_iii
        .type           _Z9MulMatrizPfS_S_iii,@function
        .size           _Z9MulMatrizPfS_S_iii,(.L_x_7 - _Z9MulMatrizPfS_S_iii)
        .other          _Z9MulMatrizPfS_S_iii,@"STO_CUDA_ENTRY STV_DEFAULT"
_Z9MulMatrizPfS_S_iii:
.text._Z9MulMatrizPfS_S_iii:
[----:B------:R-:W-:Y:S01]  /*0000*/  LDC R1, c[0x0][0x37c] ;  /* 0x0000df00ff017b82 */ /* 0x000fe20000000800 */
[----:B------:R-:W0:Y:S07]  /*0010*/  S2R R3, SR_TID.X ;  /* 0x0000000000037919 */ /* 0x000e2e0000002100 */
[----:B------:R-:W1:Y:S01]  /*0020*/  LDC R11, c[0x0][0x364] ;  /* 0x0000d900ff0b7b82 */ /* 0x000e620000000800 */
[----:B------:R-:W2:Y:S01]  /*0030*/  LDCU.64 UR6, c[0x0][0x398] ;  /* 0x00007300ff0677ac */ /* 0x000ea20008000a00 */
[----:B------:R-:W1:Y:S06]  /*0040*/  S2R R2, SR_TID.Y ;  /* 0x0000000000027919 */ /* 0x000e6c0000002200 */
[----:B------:R-:W0:Y:S08]  /*0050*/  S2UR UR5, SR_CTAID.X ;  /* 0x00000000000579c3 */ /* 0x000e300000002500 */
[----:B------:R-:W0:Y:S08]  /*0060*/  LDC R0, c[0x0][0x360] ;  /* 0x0000d800ff007b82 */ /* 0x000e300000000800 */
[----:B------:R-:W1:Y:S01]  /*0070*/  S2UR UR4, SR_CTAID.Y ;  /* 0x00000000000479c3 */ /* 0x000e620000002600 */
[----:B0-----:R-:W-:-:S05]  /*0080*/  IMAD R0, R0, UR5, R3 ;  /* 0x0000000500007c24 */ /* 0x001fca000f8e0203 */
[----:B--2---:R-:W-:Y:S01]  /*0090*/  ISETP.GE.AND P0, PT, R0, UR7, PT ;  /* 0x0000000700007c0c */ /* 0x004fe2000bf06270 */
[----:B-1----:R-:W-:-:S05]  /*00a0*/  IMAD R11, R11, UR4, R2 ;  /* 0x000000040b0b7c24 */ /* 0x002fca000f8e0202 */
[----:B------:R-:W-:-:S13]  /*00b0*/  ISETP.GE.OR P0, PT, R11, UR6, P0 ;  /* 0x000000060b007c0c */ /* 0x000fda0008706670 */
[----:B------:R-:W-:Y:S05]  /*00c0*/  @P0 EXIT ;  /* 0x000000000000094d */ /* 0x000fea0003800000 */
[----:B------:R-:W0:Y:S01]  /*00d0*/  LDCU UR10, c[0x0][0x3a0] ;  /* 0x00007400ff0a77ac */ /* 0x000e220008000800 */
[----:B------:R-:W-:Y:S01]  /*00e0*/  HFMA2 R5, -RZ, RZ, 0, 0 ;  /* 0x00000000ff057431 */ /* 0x000fe200000001ff */
[----:B------:R-:W1:Y:S01]  /*00f0*/  LDCU.64 UR8, c[0x0][0x358] ;  /* 0x00006b00ff0877ac */ /* 0x000e620008000a00 */
[----:B0-----:R-:W-:-:S09]  /*0100*/  UISETP.GE.AND UP0, UPT, UR10, 0x1, UPT ;  /* 0x000000010a00788c */ /* 0x001fd2000bf06270 */
[----:B-1----:R-:W-:Y:S05]  /*0110*/  BRA.U !UP0, `(.L_x_0) ;  /* 0x0000000908cc7547 */ /* 0x002fea000b800000 */
[----:B------:R-:W-:Y:S02]  /*0120*/  UISETP.GE.U32.AND UP1, UPT, UR10, 0x8, UPT ;  /* 0x000000080a00788c */ /* 0x000fe4000bf26070 */
[----:B------:R-:W-:Y:S01]  /*0130*/  IMAD R5, R11, UR10, RZ ;  /* 0x0000000a0b057c24 */ /* 0x000fe2000f8e02ff */
[----:B------:R-:W-:Y:S01]  /*0140*/  ULOP3.LUT UR11, UR10, 0x7, URZ, 0xc0, !UPT ;  /* 0x000000070a0b7892 */ /* 0x000fe2000f8ec0ff */
[----:B------:R-:W-:Y:S01]  /*0150*/  MOV R10, RZ ;  /* 0x000000ff000a7202 */ /* 0x000fe20000000f00 */
[----:B------:R-:W-:Y:S02]  /*0160*/  UMOV UR4, URZ ;  /* 0x000000ff00047c82 */ /* 0x000fe40008000000 */
[----:B------:R-:W-:Y:S02]  /*0170*/  UISETP.NE.AND UP0, UPT, UR11, URZ, UPT ;  /* 0x000000ff0b00728c */ /* 0x000fe4000bf05270 */
[----:B------:R-:W-:Y:S09]  /*0180*/  BRA.U !UP1, `(.L_x_1) ;  /* 0x00000005094c7547 */ /* 0x000ff2000b800000 */
[----:B------:R-:W0:Y:S01]  /*0190*/  LDCU.128 UR12, c[0x0][0x380] ;  /* 0x00007000ff0c77ac */ /* 0x000e220008000c00 */
[----:B------:R-:W-:Y:S01]  /*01a0*/  MOV R10, RZ ;  /* 0x000000ff000a7202 */ /* 0x000fe20000000f00 */
[----:B------:R-:W-:Y:S01]  /*01b0*/  IMAD.MOV.U32 R12, RZ, RZ, R0 ;  /* 0x000000ffff0c7224 */ /* 0x000fe200078e0000 */
[----:B------:R-:W-:-:S04]  /*01c0*/  ULOP3.LUT UR4, UR10, 0x7ffffff8, URZ, 0xc0, !UPT ;  /* 0x7ffffff80a047892 */ /* 0x000fc8000f8ec0ff */
[----:B------:R-:W-:Y:S01]  /*01d0*/  UIADD3 UR5, UPT, UPT, -UR4, URZ, URZ ;  /* 0x000000ff04057290 */ /* 0x000fe2000fffe1ff */
[----:B0-----:R-:W-:Y:S01]  /*01e0*/  MOV R2, UR12 ;  /* 0x0000000c00027c02 */ /* 0x001fe20008000f00 */
[----:B------:R-:W-:Y:S01]  /*01f0*/  IMAD.U32 R3, RZ, RZ, UR13 ;  /* 0x0000000dff037e24 */ /* 0x000fe2000f8e00ff */
[----:B------:R-:W-:-:S03]  /*0200*/  UIMAD.WIDE.U32 UR6, UR10, 0x1c, UR14 ;  /* 0x0000001c0a0678a5 */ /* 0x000fc6000f8e000e */
[----:B------:R-:W-:-:S03]  /*0210*/  IMAD.WIDE.U32 R2, R5, 0x4, R2 ;  /* 0x0000000405027825 */ /* 0x000fc600078e0002 */
[----:B------:R-:W-:-:S04]  /*0220*/  IADD3 R2, P0, PT, R2, 0x10, RZ ;  /* 0x0000001002027810 */ /* 0x000fc80007f1e0ff */
[----:B------:R-:W-:-:S09]  /*0230*/  IADD3.X R3, PT, PT, RZ, R3, RZ, P0, !PT ;  /* 0x00000003ff037210 */ /* 0x000fd200007fe4ff */
.L_x_2:
[----:B------:R-:W-:Y:S01]  /*0240*/  HFMA2 R9, -RZ, RZ, 0, 2.384185791015625e-07 ;  /* 0x00000004ff097431 */ /* 0x000fe200000001ff */
[----:B------:R-:W2:Y:S01]  /*0250*/  LDG.E R14, desc[UR8][R2.64+-0x10] ;  /* 0xfffff008020e7981 */ /* 0x000ea2000c1e1900 */
[----:B------:R-:W-:-:S03]  /*0260*/  UIMAD.WIDE.U32 UR12, UR10, 0x4, UR14 ;  /* 0x000000040a0c78a5 */ /* 0x000fc6000f8e000e */
[----:B------:R-:W3:Y:S04]  /*0270*/  LDG.E R16, desc[UR8][R2.64+-0xc] ;  /* 0xfffff40802107981 */ /* 0x000ee8000c1e1900 */
[----:B------:R-:W4:Y:S01]  /*0280*/  LDG.E R18, desc[UR8][R2.64+-0x8] ;  /* 0xfffff80802127981 */ /* 0x000f22000c1e1900 */
[----:B------:R-:W-:-:S03]  /*0290*/  IMAD.WIDE R8, R12, R9, UR14 ;  /* 0x0000000e0c087e25 */ /* 0x000fc6000f8e0209 */
[----:B------:R-:W5:Y:S04]  /*02a0*/  LDG.E R20, desc[UR8][R2.64+-0x4] ;  /* 0xfffffc0802147981 */ /* 0x000f68000c1e1900 */
[----:B0-----:R0:W2:Y:S01]  /*02b0*/  LDG.E R13, desc[UR8][R8.64] ;  /* 0x00000008080d7981 */ /* 0x0010a2000c1e1900 */
[----:B------:R-:W-:Y:S01]  /*02c0*/  MOV R4, UR12 ;  /* 0x0000000c00047c02 */ /* 0x000fe20008000f00 */
[----:B------:R-:W-:Y:S01]  /*02d0*/  IMAD.U32 R5, RZ, RZ, UR13 ;  /* 0x0000000dff057e24 */ /* 0x000fe2000f8e00ff */
[----:B------:R-:W-:Y:S01]  /*02e0*/  MOV R25, 0x4 ;  /* 0x0000000400197802 */ /* 0x000fe20000000f00 */
[----:B------:R-:W5:Y:S02]  /*02f0*/  LDG.E R21, desc[UR8][R2.64] ;  /* 0x0000000802157981 */ /* 0x000f64000c1e1900 */
[----:B------:R-:W-:-:S02]  /*0300*/  IMAD.WIDE R4, R12, 0x4, R4 ;  /* 0x000000040c047825 */ /* 0x000fc400078e0204 */
[----:B------:R-:W5:Y:S04]  /*0310*/  LDG.E R23, desc[UR8][R2.64+0x4] ;  /* 0x0000040802177981 */ /* 0x000f68000c1e1900 */
[----:B------:R1:W3:Y:S01]  /*0320*/  LDG.E R15, desc[UR8][R4.64] ;  /* 0x00000008040f7981 */ /* 0x0002e2000c1e1900 */
[----:B------:R-:W-:-:S06]  /*0330*/  UIMAD.WIDE.U32 UR12, UR10, 0x8, UR14 ;  /* 0x000000080a0c78a5 */ /* 0x000fcc000f8e000e */
[----:B------:R-:W-:Y:S02]  /*0340*/  MOV R6, UR12 ;  /* 0x0000000c00067c02 */ /* 0x000fe40008000f00 */
[----:B------:R-:W-:-:S03]  /*0350*/  MOV R7, UR13 ;  /* 0x0000000d00077c02 */ /* 0x000fc60008000f00 */
[----:B------:R-:W-:-:S05]  /*0360*/  IMAD.WIDE R6, R12, 0x4, R6 ;  /* 0x000000040c067825 */ /* 0x000fca00078e0206 */
[----:B------:R1:W4:Y:S01]  /*0370*/  LDG.E R17, desc[UR8][R6.64] ;  /* 0x0000000806117981 */ /* 0x000322000c1e1900 */
[----:B------:R-:W-:-:S06]  /*0380*/  UIMAD.WIDE.U32 UR12, UR10, 0xc, UR14 ;  /* 0x0000000c0a0c78a5 */ /* 0x000fcc000f8e000e */
[----:B0-----:R-:W-:Y:S01]  /*0390*/  MOV R8, UR12 ;  /* 0x0000000c00087c02 */ /* 0x001fe20008000f00 */
[----:B------:R-:W-:-:S04]  /*03a0*/  IMAD.U32 R9, RZ, RZ, UR13 ;  /* 0x0000000dff097e24 */ /* 0x000fc8000f8e00ff */
[----:B------:R-:W-:-:S05]  /*03b0*/  IMAD.WIDE R8, R12, 0x4, R8 ;  /* 0x000000040c087825 */ /* 0x000fca00078e0208 */
[----:B------:R0:W5:Y:S01]  /*03c0*/  LDG.E R19, desc[UR8][R8.64] ;  /* 0x0000000808137981 */ /* 0x000162000c1e1900 */
[----:B------:R-:W-:-:S06]  /*03d0*/  UIMAD.WIDE.U32 UR12, UR10, 0x10, UR14 ;  /* 0x000000100a0c78a5 */ /* 0x000fcc000f8e000e */
[----:B------:R-:W-:-:S05]  /*03e0*/  IMAD.WIDE R24, R12, R25, UR12 ;  /* 0x0000000c0c187e25 */ /* 0x000fca000f8e0219 */
[----:B------:R-:W5:Y:S01]  /*03f0*/  LDG.E R22, desc[UR8][R24.64] ;  /* 0x0000000818167981 */ /* 0x000f62000c1e1900 */
[----:B-1----:R-:W-:Y:S01]  /*0400*/  HFMA2 R5, -RZ, RZ, 0, 2.384185791015625e-07 ;  /* 0x00000004ff057431 */ /* 0x002fe200000001ff */
[----:B------:R-:W-:Y:S01]  /*0410*/  UIMAD.WIDE.U32 UR12, UR10, 0x14, UR14 ;  /* 0x000000140a0c78a5 */ /* 0x000fe2000f8e000e */
[----:B------:R-:W-:Y:S01]  /*0420*/  MOV R7, 0x4 ;  /* 0x0000000400077802 */ /* 0x000fe20000000f00 */
[----:B------:R-:W5:Y:S04]  /*0430*/  LDG.E R24, desc[UR8][R2.64+0x8] ;  /* 0x0000080802187981 */ /* 0x000f68000c1e1900 */
[----:B------:R-:W-:Y:S01]  /*0440*/  IMAD.WIDE R4, R12, R5, UR12 ;  /* 0x0000000c0c047e25 */ /* 0x000fe2000f8e0205 */
[----:B------:R-:W5:Y:S05]  /*0450*/  LDG.E R25, desc[UR8][R2.64+0xc] ;  /* 0x00000c0802197981 */ /* 0x000f6a000c1e1900 */
[----:B------:R1:W5:Y:S01]  /*0460*/  LDG.E R4, desc[UR8][R4.64] ;  /* 0x0000000804047981 */ /* 0x000362000c1e1900 */
[----:B------:R-:W-:-:S06]  /*0470*/  UIMAD.WIDE.U32 UR12, UR10, 0x18, UR14 ;  /* 0x000000180a0c78a5 */ /* 0x000fcc000f8e000e */
[----:B------:R-:W-:-:S06]  /*0480*/  IMAD.WIDE R6, R12, R7, UR12 ;  /* 0x0000000c0c067e25 */ /* 0x000fcc000f8e0207 */
[----:B------:R-:W5:Y:S01]  /*0490*/  LDG.E R7, desc[UR8][R6.64] ;  /* 0x0000000806077981 */ /* 0x000f62000c1e1900 */
[----:B0-----:R-:W-:-:S04]  /*04a0*/  IMAD.MOV.U32 R9, RZ, RZ, 0x4 ;  /* 0x00000004ff097424 */ /* 0x001fc800078e00ff */
[----:B------:R-:W-:-:S06]  /*04b0*/  IMAD.WIDE R8, R12, R9, UR6 ;  /* 0x000000060c087e25 */ /* 0x000fcc000f8e0209 */
[----:B------:R0:W5:Y:S01]  /*04c0*/  LDG.E R8, desc[UR8][R8.64] ;  /* 0x0000000808087981 */ /* 0x000162000c1e1900 */
[----:B-1----:R-:W-:Y:S01]  /*04d0*/  I2FP.F32.S32 R5, R10 ;  /* 0x0000000a00057245 */ /* 0x002fe20000201400 */
[----:B------:R-:W-:-:S04]  /*04e0*/  UIADD3 UR5, UPT, UPT, UR5, 0x8, URZ ;  /* 0x0000000805057890 */ /* 0x000fc8000fffe0ff */
[----:B------:R-:W-:Y:S01]  /*04f0*/  UISETP.NE.AND UP1, UPT, UR5, URZ, UPT ;  /* 0x000000ff0500728c */ /* 0x000fe2000bf25270 */
[----:B--2---:R-:W-:-:S06]  /*0500*/  FFMA R5, R14, R13, R5 ;  /* 0x0000000d0e057223 */ /* 0x004fcc0000000005 */
[----:B------:R-:W1:Y:S02]  /*0510*/  F2I.TRUNC.NTZ R5, R5 ;  /* 0x0000000500057305 */ /* 0x000e64000020f100 */
[----:B-1----:R-:W-:-:S05]  /*0520*/  I2FP.F32.S32 R13, R5 ;  /* 0x00000005000d7245 */ /* 0x002fca0000201400 */
[----:B---3--:R-:W-:-:S06]  /*0530*/  FFMA R13, R16, R15, R13 ;  /* 0x0000000f100d7223 */ /* 0x008fcc000000000d */
[----:B------:R-:W1:Y:S02]  /*0540*/  F2I.TRUNC.NTZ R13, R13 ;  /* 0x0000000d000d7305 */ /* 0x000e64000020f100 */
[----:B-1----:R-:W-:-:S05]  /*0550*/  I2FP.F32.S32 R15, R13 ;  /* 0x0000000d000f7245 */ /* 0x002fca0000201400 */
[----:B----4-:R-:W-:-:S06]  /*0560*/  FFMA R15, R18, R17, R15 ;  /* 0x00000011120f7223 */ /* 0x010fcc000000000f */
[----:B------:R-:W0:Y:S02]  /*0570*/  F2I.TRUNC.NTZ R15, R15 ;  /* 0x0000000f000f7305 */ /* 0x000e24000020f100 */
[----:B0-----:R-:W-:-:S05]  /*0580*/  I2FP.F32.S32 R9, R15 ;  /* 0x0000000f00097245 */ /* 0x001fca0000201400 */
[----:B-----5:R-:W-:-:S06]  /*0590*/  FFMA R9, R20, R19, R9 ;  /* 0x0000001314097223 */ /* 0x020fcc0000000009 */
[----:B------:R-:W0:Y:S02]  /*05a0*/  F2I.TRUNC.NTZ R9, R9 ;  /* 0x0000000900097305 */ /* 0x000e24000020f100 */
[----:B0-----:R-:W-:-:S05]  /*05b0*/  I2FP.F32.S32 R6, R9 ;  /* 0x0000000900067245 */ /* 0x001fca0000201400 */
[----:B------:R-:W-:-:S06]  /*05c0*/  FFMA R6, R21, R22, R6 ;  /* 0x0000001615067223 */ /* 0x000fcc0000000006 */
        /* <DEDUP_REMOVED lines=9> */
[----:B------:R-:W0:Y:S01]  /*0660*/  F2I.TRUNC.NTZ R10, R10 ;  /* 0x0000000a000a7305 */ /* 0x000e22000020f100 */
[----:B------:R-:W-:Y:S02]  /*0670*/  IADD3 R2, P0, PT, R2, 0x20, RZ ;  /* 0x0000002002027810 */ /* 0x000fe40007f1e0ff */
[----:B------:R-:W-:Y:S02]  /*0680*/  MOV R7, UR10 ;  /* 0x0000000a00077c02 */ /* 0x000fe40008000f00 */
[----:B------:R-:W-:Y:S02]  /*0690*/  IADD3.X R3, PT, PT, RZ, R3, RZ, P0, !PT ;  /* 0x00000003ff037210 */ /* 0x000fe400007fe4ff */
[----:B------:R-:W-:Y:S01]  /*06a0*/  LEA R12, R7, R12, 0x3 ;  /* 0x0000000c070c7211 */ /* 0x000fe200078e18ff */
[----:B------:R-:W-:Y:S06]  /*06b0*/  BRA.U UP1, `(.L_x_2) ;  /* 0xfffffff901e07547 */ /* 0x000fec000b83ffff */
.L_x_1:
[----:B------:R-:W-:Y:S05]  /*06c0*/  BRA.U !UP0, `(.L_x_3) ;  /* 0x00000005085c7547 */ /* 0x000fea000b800000 */
[----:B------:R-:W-:Y:S01]  /*06d0*/  UISETP.GE.U32.AND UP0, UPT, UR11, 0x4, UPT ;  /* 0x000000040b00788c */ /* 0x000fe2000bf06070 */
[----:B------:R-:W-:Y:S01]  /*06e0*/  IMAD R2, R11, UR10, RZ ;  /* 0x0000000a0b027c24 */ /* 0x000fe2000f8e02ff */
[----:B------:R-:W-:-:S04]  /*06f0*/  ULOP3.LUT UR5, UR10, 0x3, URZ, 0xc0, !UPT ;  /* 0x000000030a057892 */ /* 0x000fc8000f8ec0ff */
[----:B------:R-:W-:-:S03]  /*0700*/  UISETP.NE.AND UP1, UPT, UR5, URZ, UPT ;  /* 0x000000ff0500728c */ /* 0x000fc6000bf25270 */
[----:B------:R-:W-:Y:S08]  /*0710*/  BRA.U !UP0, `(.L_x_4) ;  /* 0x00000001089c7547 */ /* 0x000ff0000b800000 */
[----:B------:R-:W1:Y:S01]  /*0720*/  LDC.64 R6, c[0x0][0x380] ;  /* 0x0000e000ff067b82 */ /* 0x000e620000000a00 */
[----:B------:R-:W-:Y:S01]  /*0730*/  IMAD.U32 R5, RZ, RZ, UR4 ;  /* 0x00000004ff057e24 */ /* 0x000fe2000f8e00ff */
[----:B------:R-:W-:Y:S01]  /*0740*/  IADD3 R3, PT, PT, R2, UR4, RZ ;  /* 0x0000000402037c10 */ /* 0x000fe2000fffe0ff */
[----:B------:R-:W2:Y:S02]  /*0750*/  LDCU.64 UR6, c[0x0][0x380] ;  /* 0x00007000ff0677ac */ /* 0x000ea40008000a00 */
[----:B------:R-:W-:-:S03]  /*0760*/  IMAD R5, R5, UR10, R0 ;  /* 0x0000000a05057c24 */ /* 0x000fc6000f8e0200 */
[----:B------:R-:W3:Y:S01]  /*0770*/  LDC.64 R8, c[0x0][0x388] ;  /* 0x0000e200ff087b82 */ /* 0x000ee20000000a00 */
[----:B-1----:R-:W-:-:S05]  /*0780*/  IMAD.WIDE.U32 R6, R3, 0x4, R6 ;  /* 0x0000000403067825 */ /* 0x002fca00078e0006 */
[----:B------:R1:W4:Y:S01]  /*0790*/  LDG.E R3, desc[UR8][R6.64] ;  /* 0x0000000806037981 */ /* 0x000322000c1e1900 */
[----:B---3--:R-:W-:-:S05]  /*07a0*/  IMAD.WIDE R8, R5, 0x4, R8 ;  /* 0x0000000405087825 */ /* 0x008fca00078e0208 */
[----:B------:R3:W4:Y:S01]  /*07b0*/  LDG.E R14, desc[UR8][R8.64] ;  /* 0x00000008080e7981 */ /* 0x000722000c1e1900 */
[----:B------:R-:W-:Y:S02]  /*07c0*/  IADD3 R5, P0, PT, R2, UR4, RZ ;  /* 0x0000000402057c10 */ /* 0x000fe4000ff1e0ff */
[----:B------:R-:W-:Y:S02]  /*07d0*/  MOV R13, UR10 ;  /* 0x0000000a000d7c02 */ /* 0x000fe40008000f00 */
[----:B------:R-:W-:Y:S02]  /*07e0*/  IADD3.X R12, PT, PT, RZ, RZ, RZ, P0, !PT ;  /* 0x000000ffff0c7210 */ /* 0x000fe400007fe4ff */
[----:B--2---:R-:W-:-:S04]  /*07f0*/  LEA R4, P0, R5, UR6, 0x2 ;  /* 0x0000000605047c11 */ /* 0x004fc8000f8010ff */
[----:B------:R-:W-:Y:S01]  /*0800*/  LEA.HI.X R5, R5, UR7, R12, 0x2, P0 ;  /* 0x0000000705057c11 */ /* 0x000fe200080f140c */
[----:B------:R-:W-:-:S04]  /*0810*/  IMAD.WIDE.U32 R12, R13, 0x4, R8 ;  /* 0x000000040d0c7825 */ /* 0x000fc800078e0008 */
[----:B------:R-:W2:Y:S04]  /*0820*/  LDG.E R15, desc[UR8][R4.64+0x4] ;  /* 0x00000408040f7981 */ /* 0x000ea8000c1e1900 */
[----:B------:R-:W2:Y:S01]  /*0830*/  LDG.E R16, desc[UR8][R12.64] ;  /* 0x000000080c107981 */ /* 0x000ea2000c1e1900 */
[----:B------:R-:W-:-:S03]  /*0840*/  IMAD.U32 R17, RZ, RZ, UR10 ;  /* 0x0000000aff117e24 */ /* 0x000fc6000f8e00ff */
[----:B------:R-:W5:Y:S01]  /*0850*/  LDG.E R19, desc[UR8][R4.64+0xc] ;  /* 0x00000c0804137981 */ /* 0x000f62000c1e1900 */
[----:B-1----:R-:W-:-:S03]  /*0860*/  IMAD.WIDE.U32 R6, R17, 0x4, R12 ;  /* 0x0000000411067825 */ /* 0x002fc600078e000c */
[----:B------:R-:W5:Y:S04]  /*0870*/  LDG.E R17, desc[UR8][R4.64+0x8] ;  /* 0x0000080804117981 */ /* 0x000f68000c1e1900 */
[----:B------:R1:W5:Y:S01]  /*0880*/  LDG.E R18, desc[UR8][R6.64] ;  /* 0x0000000806127981 */ /* 0x000362000c1e1900 */
[----:B---3--:R-:W-:-:S05]  /*0890*/  MOV R9, UR10 ;  /* 0x0000000a00097c02 */ /* 0x008fca0008000f00 */
[----:B------:R-:W-:-:S06]  /*08a0*/  IMAD.WIDE.U32 R8, R9, 0x4, R6 ;  /* 0x0000000409087825 */ /* 0x000fcc00078e0006 */
[----:B------:R-:W3:Y:S01]  /*08b0*/  LDG.E R8, desc[UR8][R8.64] ;  /* 0x0000000808087981 */ /* 0x000ee2000c1e1900 */
[----:B0-----:R-:W-:Y:S01]  /*08c0*/  I2FP.F32.S32 R10, R10 ;  /* 0x0000000a000a7245 */ /* 0x001fe20000201400 */
[----:B------:R-:W-:-:S04]  /*08d0*/  UIADD3 UR4, UPT, UPT, UR4, 0x4, URZ ;  /* 0x0000000404047890 */ /* 0x000fc8000fffe0ff */
[----:B----4-:R-:W-:-:S06]  /*08e0*/  FFMA R3, R3, R14, R10 ;  /* 0x0000000e03037223 */ /* 0x010fcc000000000a */
[----:B------:R-:W0:Y:S02]  /*08f0*/  F2I.TRUNC.NTZ R3, R3 ;  /* 0x0000000300037305 */ /* 0x000e24000020f100 */
[----:B0-----:R-:W-:-:S05]  /*0900*/  I2FP.F32.S32 R10, R3 ;  /* 0x00000003000a7245 */ /* 0x001fca0000201400 */
[----:B--2---:R-:W-:-:S06]  /*0910*/  FFMA R15, R15, R16, R10 ;  /* 0x000000100f0f7223 */ /* 0x004fcc000000000a */
[----:B------:R-:W1:Y:S02]  /*0920*/  F2I.TRUNC.NTZ R15, R15 ;  /* 0x0000000f000f7305 */ /* 0x000e64000020f100 */
[----:B-1----:R-:W-:-:S05]  /*0930*/  I2FP.F32.S32 R6, R15 ;  /* 0x0000000f00067245 */ /* 0x002fca0000201400 */
[----:B-----5:R-:W-:-:S06]  /*0940*/  FFMA R6, R17, R18, R6 ;  /* 0x0000001211067223 */ /* 0x020fcc0000000006 */
[----:B------:R-:W0:Y:S02]  /*0950*/  F2I.TRUNC.NTZ R6, R6 ;  /* 0x0000000600067305 */ /* 0x000e24000020f100 */
[----:B0-----:R-:W-:-:S05]  /*0960*/  I2FP.F32.S32 R4, R6 ;  /* 0x0000000600047245 */ /* 0x001fca0000201400 */
[----:B---3--:R-:W-:-:S04]  /*0970*/  FFMA R4, R19, R8, R4 ;  /* 0x0000000813047223 */ /* 0x008fc80000000004 */
[----:B------:R1:W2:Y:S03]  /*0980*/  F2I.TRUNC.NTZ R10, R4 ;  /* 0x00000004000a7305 */ /* 0x0002a6000020f100 */
.L_x_4:
[----:B------:R-:W-:Y:S05]  /*0990*/  BRA.U !UP1, `(.L_x_3) ;  /* 0x0000000109a87547 */ /* 0x000fea000b800000 */
[----:B------:R-:W-:Y:S02]  /*09a0*/  UISETP.NE.AND UP0, UPT, UR5, 0x1, UPT ;  /* 0x000000010500788c */ /* 0x000fe4000bf05270 */
[----:B------:R-:W-:-:S04]  /*09b0*/  ULOP3.LUT UR6, UR10, 0x1, URZ, 0xc0, !UPT ;  /* 0x000000010a067892 */ /* 0x000fc8000f8ec0ff */
[----:B------:R-:W-:-:S03]  /*09c0*/  UISETP.NE.U32.AND UP1, UPT, UR6, 0x1, UPT ;  /* 0x000000010600788c */ /* 0x000fc6000bf25070 */
[----:B------:R-:W-:Y:S08]  /*09d0*/  BRA.U !UP0, `(.L_x_5) ;  /* 0x0000000108647547 */ /* 0x000ff0000b800000 */
[----:B-1----:R-:W1:Y:S01]  /*09e0*/  LDC.64 R4, c[0x0][0x380] ;  /* 0x0000e000ff047b82 */ /* 0x002e620000000a00 */
[----:B------:R-:W-:Y:S01]  /*09f0*/  MOV R9, UR4 ;  /* 0x0000000400097c02 */ /* 0x000fe20008000f00 */
[----:B------:R-:W3:Y:S01]  /*0a00*/  LDCU.64 UR6, c[0x0][0x380] ;  /* 0x00007000ff0677ac */ /* 0x000ee20008000a00 */
[----:B------:R-:W-:-:S03]  /*0a10*/  IADD3 R3, PT, PT, R2, UR4, RZ ;  /* 0x0000000402037c10 */ /* 0x000fc6000fffe0ff */
[----:B------:R-:W-:Y:S02]  /*0a20*/  IMAD R9, R9, UR10, R0 ;  /* 0x0000000a09097c24 */ /* 0x000fe4000f8e0200 */
[----:B------:R-:W4:Y:S01]  /*0a30*/  LDC.64 R6, c[0x0][0x388] ;  /* 0x0000e200ff067b82 */ /* 0x000f220000000a00 */
[----:B-1----:R-:W-:-:S06]  /*0a40*/  IMAD.WIDE.U32 R4, R3, 0x4, R4 ;  /* 0x0000000403047825 */ /* 0x002fcc00078e0004 */
[----:B------:R-:W5:Y:S01]  /*0a50*/  LDG.E R5, desc[UR8][R4.64] ;  /* 0x0000000804057981 */ /* 0x000f62000c1e1900 */
[----:B----4-:R-:W-:-:S05]  /*0a60*/  IMAD.WIDE R6, R9, 0x4, R6 ;  /* 0x0000000409067825 */ /* 0x010fca00078e0206 */
[----:B------:R-:W5:Y:S01]  /*0a70*/  LDG.E R3, desc[UR8][R6.64] ;  /* 0x0000000806037981 */ /* 0x000f62000c1e1900 */
[----:B------:R-:W-:Y:S02]  /*0a80*/  IADD3 R9, P0, PT, R2, UR4, RZ ;  /* 0x0000000402097c10 */ /* 0x000fe4000ff1e0ff */
[----:B------:R-:W-:-:S03]  /*0a90*/  MOV R13, UR10 ;  /* 0x0000000a000d7c02 */ /* 0x000fc60008000f00 */
[----:B------:R-:W-:Y:S01]  /*0aa0*/  IMAD.X R12, RZ, RZ, RZ, P0 ;  /* 0x000000ffff0c7224 */ /* 0x000fe200000e06ff */
[----:B---3--:R-:W-:-:S04]  /*0ab0*/  LEA R8, P0, R9, UR6, 0x2 ;  /* 0x0000000609087c11 */ /* 0x008fc8000f8010ff */
[----:B------:R-:W-:Y:S01]  /*0ac0*/  LEA.HI.X R9, R9, UR7, R12, 0x2, P0 ;  /* 0x0000000709097c11 */ /* 0x000fe200080f140c */
[----:B------:R-:W-:-:S05]  /*0ad0*/  IMAD.WIDE.U32 R12, R13, 0x4, R6 ;  /* 0x000000040d0c7825 */ /* 0x000fca00078e0006 */
[----:B------:R-:W3:Y:S04]  /*0ae0*/  LDG.E R9, desc[UR8][R8.64+0x4] ;  /* 0x0000040808097981 */ /* 0x000ee8000c1e1900 */
[----:B------:R-:W3:Y:S01]  /*0af0*/  LDG.E R12, desc[UR8][R12.64] ;  /* 0x000000080c0c7981 */ /* 0x000ee2000c1e1900 */
[----:B0-2---:R-:W-:Y:S01]  /*0b00*/  I2FP.F32.S32 R10, R10 ;  /* 0x0000000a000a7245 */ /* 0x005fe20000201400 */
[----:B------:R-:W-:-:S04]  /*0b10*/  UIADD3 UR4, UPT, UPT, UR4, 0x2, URZ ;  /* 0x0000000204047890 */ /* 0x000fc8000fffe0ff */
[----:B-----5:R-:W-:-:S06]  /*0b20*/  FFMA R3, R5, R3, R10 ;  /* 0x0000000305037223 */ /* 0x020fcc000000000a */
[----:B------:R-:W0:Y:S02]  /*0b30*/  F2I.TRUNC.NTZ R3, R3 ;  /* 0x0000000300037305 */ /* 0x000e24000020f100 */
[----:B0-----:R-:W-:-:S05]  /*0b40*/  I2FP.F32.S32 R4, R3 ;  /* 0x0000000300047245 */ /* 0x001fca0000201400 */
[----:B---3--:R-:W-:-:S04]  /*0b50*/  FFMA R4, R9, R12, R4 ;  /* 0x0000000c09047223 */ /* 0x008fc80000000004 */
[----:B------:R3:W4:Y:S03]  /*0b60*/  F2I.TRUNC.NTZ R10, R4 ;  /* 0x00000004000a7305 */ /* 0x000726000020f100 */
.L_x_5:
[----:B------:R-:W-:Y:S05]  /*0b70*/  BRA.U UP1, `(.L_x_3) ;  /* 0x0000000101307547 */ /* 0x000fea000b800000 */
[----:B-1-3--:R-:W1:Y:S01]  /*0b80*/  LDC.64 R4, c[0x0][0x380] ;  /* 0x0000e000ff047b82 */ /* 0x00ae620000000a00 */
[----:B------:R-:W-:Y:S02]  /*0b90*/  MOV R9, UR4 ;  /* 0x0000000400097c02 */ /* 0x000fe40008000f00 */
[----:B------:R-:W-:-:S03]  /*0ba0*/  IADD3 R3, PT, PT, R2, UR4, RZ ;  /* 0x0000000402037c10 */ /* 0x000fc6000fffe0ff */
[----:B------:R-:W-:Y:S02]  /*0bb0*/  IMAD R9, R9, UR10, R0 ;  /* 0x0000000a09097c24 */ /* 0x000fe4000f8e0200 */
[----:B------:R-:W3:Y:S01]  /*0bc0*/  LDC.64 R6, c[0x0][0x388] ;  /* 0x0000e200ff067b82 */ /* 0x000ee20000000a00 */
[----:B-1----:R-:W-:-:S06]  /*0bd0*/  IMAD.WIDE.U32 R2, R3, 0x4, R4 ;  /* 0x0000000403027825 */ /* 0x002fcc00078e0004 */
[----:B------:R-:W5:Y:S01]  /*0be0*/  LDG.E R2, desc[UR8][R2.64] ;  /* 0x0000000802027981 */ /* 0x000f62000c1e1900 */
[----:B---3--:R-:W-:-:S06]  /*0bf0*/  IMAD.WIDE R4, R9, 0x4, R6 ;  /* 0x0000000409047825 */ /* 0x008fcc00078e0206 */
[----:B------:R-:W5:Y:S01]  /*0c00*/  LDG.E R5, desc[UR8][R4.64] ;  /* 0x0000000804057981 */ /* 0x000f62000c1e1900 */
[----:B0-2-4-:R-:W-:-:S05]  /*0c10*/  I2FP.F32.S32 R7, R10 ;  /* 0x0000000a00077245 */ /* 0x015fca0000201400 */
[----:B-----5:R-:W-:-:S06]  /*0c20*/  FFMA R10, R2, R5, R7 ;  /* 0x00000005020a7223 */ /* 0x020fcc0000000007 */
[----:B------:R-:W0:Y:S02]  /*0c30*/  F2I.TRUNC.NTZ R10, R10 ;  /* 0x0000000a000a7305 */ /* 0x000e24000020f100 */
.L_x_3:
[----:B0-2-4-:R-:W-:-:S07]  /*0c40*/  I2FP.F32.S32 R5, R10 ;  /* 0x0000000a00057245 */ /* 0x015fce0000201400 */
.L_x_0:
[----:B------:R-:W0:Y:S01]  /*0c50*/  LDC.64 R2, c[0x0][0x390] ;  /* 0x0000e400ff027b82 */ /* 0x000e220000000a00 */
[----:B------:R-:W-:-:S04]  /*0c60*/  IMAD R11, R11, UR10, R0 ;  /* 0x0000000a0b0b7c24 */ /* 0x000fc8000f8e0200 */
[----:B0-----:R-:W-:-:S05]  /*0c70*/  IMAD.WIDE R2, R11, 0x4, R2 ;  /* 0x000000040b027825 */ /* 0x001fca00078e0202 */
[----:B------:R-:W-:Y:S01]  /*0c80*/  STG.E desc[UR8][R2.64], R5 ;  /* 0x0000000502007986 */ /* 0x000fe2000c101908 */
[----:B------:R-:W-:Y:S05]  /*0c90*/  EXIT ;  /* 0x000000000000794d */ /* 0x000fea0003800000 */
.L_x_6:
[----:B------:R-:W-:-:S00]  /*0ca0*/  BRA `(.L_x_6) ;  /* 0xfffffffc00fc7947 */ /* 0x000fc0000383ffff */
[----:B------:R-:W-:-:S00]  /*0cb0*/  NOP ;  /* 0x0000000000007918 */ /* 0x000fc00000000000 */
        /* <DEDUP_REMOVED lines=12> */
.L_x_7:


//--------------------- .nv.shared.reserved.0     --------------------------
	.section	.nv.shared.reserved.0,"aw",@nobits
	.weak		__nv_reservedSMEM_offset_0_alias
	.size		__nv_reservedSMEM_offset_0_alias, 0, 64
	.other		__nv_reservedSMEM_offset_0_alias,@"STO_CUDA_RESERVED_SHARED STV_DEFAULT"
__nv_reservedSMEM_offset_0_alias:
	.zero		0
	.zero		64


//--------------------- .nv.constant0._Z9MulMatrizPfS_S_iii --------------------------
	.section	.nv.constant0._Z9MulMatrizPfS_S_iii,"a",@progbits
	.sectionflags	@""
	.align	4
.nv.constant0._Z9MulMatrizPfS_S_iii:
	.zero		932


//--------------------- SYMBOLS --------------------------

	.type		.nv.reservedSmem.offset0,@object
	.size		.nv.reservedSmem.offset0,0x4
